//
// Generated by NVIDIA NVVM Compiler
//
// Compiler Build ID: CL-36424714
// Cuda compilation tools, release 13.0, V13.0.88
// Based on NVVM 20.0.0
//

.version 9.0
.target sm_100
.address_size 64

	// .globl	_Z13histogram_sumP8PPMPixelfPf

.visible .entry _Z13histogram_sumP8PPMPixelfPf(
	.param .u64 .ptr .align 1 _Z13histogram_sumP8PPMPixelfPf_param_0,
	.param .f32 _Z13histogram_sumP8PPMPixelfPf_param_1,
	.param .u64 .ptr .align 1 _Z13histogram_sumP8PPMPixelfPf_param_2
)
{
	.reg .pred 	%p<51>;
	.reg .b16 	%rs<79>;
	.reg .b32 	%r<42>;
	.reg .b32 	%f<19>;
	.reg .b64 	%rd<9>;

	ld.param.u64 	%rd4, [_Z13histogram_sumP8PPMPixelfPf_param_0];
	ld.param.f32 	%f1, [_Z13histogram_sumP8PPMPixelfPf_param_1];
	ld.param.u64 	%rd5, [_Z13histogram_sumP8PPMPixelfPf_param_2];
	mov.u32 	%r4, %tid.x;
	mov.u32 	%r5, %ctaid.x;
	mov.u32 	%r6, %ntid.x;
	mad.lo.s32 	%r1, %r5, %r6, %r4;
	cvt.rn.f32.s32 	%f2, %r1;
	setp.le.f32 	%p1, %f1, %f2;
	@%p1 bra 	$L__BB0_67;
	cvta.to.global.u64 	%rd6, %rd4;
	mul.wide.s32 	%rd7, %r1, 3;
	add.s64 	%rd1, %rd6, %rd7;
	cvta.to.global.u64 	%rd2, %rd5;
	mov.b32 	%r41, 0;
$L__BB0_2:
	shl.b32 	%r8, %r41, 4;
	ld.global.u8 	%rs65, [%rd1];
	cvt.u32.u16 	%r9, %rs65;
	and.b32  	%r10, %r9, 255;
	setp.ne.s32 	%p2, %r41, %r10;
	mul.wide.u32 	%rd8, %r8, 4;
	add.s64 	%rd3, %rd2, %rd8;
	@%p2 bra 	$L__BB0_6;
	ld.global.u8 	%rs32, [%rd1+1];
	setp.ne.s16 	%p3, %rs32, 0;
	@%p3 bra 	$L__BB0_6;
	ld.global.u8 	%rs33, [%rd1+2];
	setp.ne.s16 	%p4, %rs33, 0;
	@%p4 bra 	$L__BB0_6;
	atom.global.add.f32 	%f3, [%rd3], 0f3F800000;
	ld.global.u8 	%rs65, [%rd1];
$L__BB0_6:
	cvt.u32.u16 	%r11, %rs65;
	and.b32  	%r12, %r11, 255;
	setp.ne.s32 	%p5, %r41, %r12;
	@%p5 bra 	$L__BB0_10;
	ld.global.u8 	%rs34, [%rd1+1];
	setp.ne.s16 	%p6, %rs34, 0;
	@%p6 bra 	$L__BB0_10;
	ld.global.u8 	%rs35, [%rd1+2];
	setp.ne.s16 	%p7, %rs35, 1;
	@%p7 bra 	$L__BB0_10;
	atom.global.add.f32 	%f4, [%rd3+4], 0f3F800000;
	ld.global.u8 	%rs65, [%rd1];
$L__BB0_10:
	cvt.u32.u16 	%r13, %rs65;
	and.b32  	%r14, %r13, 255;
	setp.ne.s32 	%p8, %r41, %r14;
	@%p8 bra 	$L__BB0_14;
	ld.global.u8 	%rs36, [%rd1+1];
	setp.ne.s16 	%p9, %rs36, 0;
	@%p9 bra 	$L__BB0_14;
	ld.global.u8 	%rs37, [%rd1+2];
	setp.ne.s16 	%p10, %rs37, 2;
	@%p10 bra 	$L__BB0_14;
	atom.global.add.f32 	%f5, [%rd3+8], 0f3F800000;
	ld.global.u8 	%rs65, [%rd1];
$L__BB0_14:
	cvt.u32.u16 	%r15, %rs65;
	and.b32  	%r16, %r15, 255;
	setp.ne.s32 	%p11, %r41, %r16;
	@%p11 bra 	$L__BB0_18;
	ld.global.u8 	%rs38, [%rd1+1];
	setp.ne.s16 	%p12, %rs38, 0;
	@%p12 bra 	$L__BB0_18;
	ld.global.u8 	%rs39, [%rd1+2];
	setp.ne.s16 	%p13, %rs39, 3;
	@%p13 bra 	$L__BB0_18;
	atom.global.add.f32 	%f6, [%rd3+12], 0f3F800000;
	ld.global.u8 	%rs65, [%rd1];
$L__BB0_18:
	cvt.u32.u16 	%r17, %rs65;
	and.b32  	%r18, %r17, 255;
	setp.ne.s32 	%p14, %r41, %r18;
	@%p14 bra 	$L__BB0_22;
	ld.global.u8 	%rs40, [%rd1+1];
	setp.ne.s16 	%p15, %rs40, 1;
	@%p15 bra 	$L__BB0_22;
	ld.global.u8 	%rs41, [%rd1+2];
	setp.ne.s16 	%p16, %rs41, 0;
	@%p16 bra 	$L__BB0_22;
	atom.global.add.f32 	%f7, [%rd3+16], 0f3F800000;
	ld.global.u8 	%rs65, [%rd1];
$L__BB0_22:
	cvt.u32.u16 	%r19, %rs65;
	and.b32  	%r20, %r19, 255;
	setp.ne.s32 	%p17, %r41, %r20;
	@%p17 bra 	$L__BB0_26;
	ld.global.u8 	%rs42, [%rd1+1];
	setp.ne.s16 	%p18, %rs42, 1;
	@%p18 bra 	$L__BB0_26;
	ld.global.u8 	%rs43, [%rd1+2];
	setp.ne.s16 	%p19, %rs43, 1;
	@%p19 bra 	$L__BB0_26;
	atom.global.add.f32 	%f8, [%rd3+20], 0f3F800000;
	ld.global.u8 	%rs65, [%rd1];
$L__BB0_26:
	cvt.u32.u16 	%r21, %rs65;
	and.b32  	%r22, %r21, 255;
	setp.ne.s32 	%p20, %r41, %r22;
	@%p20 bra 	$L__BB0_30;
	ld.global.u8 	%rs44, [%rd1+1];
	setp.ne.s16 	%p21, %rs44, 1;
	@%p21 bra 	$L__BB0_30;
	ld.global.u8 	%rs45, [%rd1+2];
	setp.ne.s16 	%p22, %rs45, 2;
	@%p22 bra 	$L__BB0_30;
	atom.global.add.f32 	%f9, [%rd3+24], 0f3F800000;
	ld.global.u8 	%rs65, [%rd1];
$L__BB0_30:
	cvt.u32.u16 	%r23, %rs65;
	and.b32  	%r24, %r23, 255;
	setp.ne.s32 	%p23, %r41, %r24;
	@%p23 bra 	$L__BB0_34;
	ld.global.u8 	%rs46, [%rd1+1];
	setp.ne.s16 	%p24, %rs46, 1;
	@%p24 bra 	$L__BB0_34;
	ld.global.u8 	%rs47, [%rd1+2];
	setp.ne.s16 	%p25, %rs47, 3;
	@%p25 bra 	$L__BB0_34;
	atom.global.add.f32 	%f10, [%rd3+28], 0f3F800000;
	ld.global.u8 	%rs65, [%rd1];
$L__BB0_34:
	cvt.u32.u16 	%r25, %rs65;
	and.b32  	%r26, %r25, 255;
	setp.ne.s32 	%p26, %r41, %r26;
	@%p26 bra 	$L__BB0_38;
	ld.global.u8 	%rs48, [%rd1+1];
	setp.ne.s16 	%p27, %rs48, 2;
	@%p27 bra 	$L__BB0_38;
	ld.global.u8 	%rs49, [%rd1+2];
	setp.ne.s16 	%p28, %rs49, 0;
	@%p28 bra 	$L__BB0_38;
	atom.global.add.f32 	%f11, [%rd3+32], 0f3F800000;
	ld.global.u8 	%rs65, [%rd1];
$L__BB0_38:
	cvt.u32.u16 	%r27, %rs65;
	and.b32  	%r28, %r27, 255;
	setp.ne.s32 	%p29, %r41, %r28;
	@%p29 bra 	$L__BB0_42;
	ld.global.u8 	%rs50, [%rd1+1];
	setp.ne.s16 	%p30, %rs50, 2;
	@%p30 bra 	$L__BB0_42;
	ld.global.u8 	%rs51, [%rd1+2];
	setp.ne.s16 	%p31, %rs51, 1;
	@%p31 bra 	$L__BB0_42;
	atom.global.add.f32 	%f12, [%rd3+36], 0f3F800000;
	ld.global.u8 	%rs65, [%rd1];
$L__BB0_42:
	cvt.u32.u16 	%r29, %rs65;
	and.b32  	%r30, %r29, 255;
	setp.ne.s32 	%p32, %r41, %r30;
	@%p32 bra 	$L__BB0_46;
	ld.global.u8 	%rs52, [%rd1+1];
	setp.ne.s16 	%p33, %rs52, 2;
	@%p33 bra 	$L__BB0_46;
	ld.global.u8 	%rs53, [%rd1+2];
	setp.ne.s16 	%p34, %rs53, 2;
	@%p34 bra 	$L__BB0_46;
	atom.global.add.f32 	%f13, [%rd3+40], 0f3F800000;
	ld.global.u8 	%rs65, [%rd1];
$L__BB0_46:
	cvt.u32.u16 	%r31, %rs65;
	and.b32  	%r32, %r31, 255;
	setp.ne.s32 	%p35, %r41, %r32;
	@%p35 bra 	$L__BB0_50;
	ld.global.u8 	%rs54, [%rd1+1];
	setp.ne.s16 	%p36, %rs54, 2;
	@%p36 bra 	$L__BB0_50;
	ld.global.u8 	%rs55, [%rd1+2];
	setp.ne.s16 	%p37, %rs55, 3;
	@%p37 bra 	$L__BB0_50;
	atom.global.add.f32 	%f14, [%rd3+44], 0f3F800000;
	ld.global.u8 	%rs65, [%rd1];
$L__BB0_50:
	cvt.u32.u16 	%r33, %rs65;
	and.b32  	%r34, %r33, 255;
	setp.ne.s32 	%p38, %r41, %r34;
	@%p38 bra 	$L__BB0_54;
	ld.global.u8 	%rs56, [%rd1+1];
	setp.ne.s16 	%p39, %rs56, 3;
	@%p39 bra 	$L__BB0_54;
	ld.global.u8 	%rs57, [%rd1+2];
	setp.ne.s16 	%p40, %rs57, 0;
	@%p40 bra 	$L__BB0_54;
	atom.global.add.f32 	%f15, [%rd3+48], 0f3F800000;
	ld.global.u8 	%rs65, [%rd1];
$L__BB0_54:
	cvt.u32.u16 	%r35, %rs65;
	and.b32  	%r36, %r35, 255;
	setp.ne.s32 	%p41, %r41, %r36;
	@%p41 bra 	$L__BB0_58;
	ld.global.u8 	%rs58, [%rd1+1];
	setp.ne.s16 	%p42, %rs58, 3;
	@%p42 bra 	$L__BB0_58;
	ld.global.u8 	%rs59, [%rd1+2];
	setp.ne.s16 	%p43, %rs59, 1;
	@%p43 bra 	$L__BB0_58;
	atom.global.add.f32 	%f16, [%rd3+52], 0f3F800000;
	ld.global.u8 	%rs65, [%rd1];
$L__BB0_58:
	cvt.u32.u16 	%r37, %rs65;
	and.b32  	%r38, %r37, 255;
	setp.ne.s32 	%p44, %r41, %r38;
	@%p44 bra 	$L__BB0_62;
	ld.global.u8 	%rs60, [%rd1+1];
	setp.ne.s16 	%p45, %rs60, 3;
	@%p45 bra 	$L__BB0_62;
	ld.global.u8 	%rs61, [%rd1+2];
	setp.ne.s16 	%p46, %rs61, 2;
	@%p46 bra 	$L__BB0_62;
	atom.global.add.f32 	%f17, [%rd3+56], 0f3F800000;
	ld.global.u8 	%rs65, [%rd1];
$L__BB0_62:
	cvt.u32.u16 	%r39, %rs65;
	and.b32  	%r40, %r39, 255;
	setp.ne.s32 	%p47, %r41, %r40;
	@%p47 bra 	$L__BB0_66;
	ld.global.u8 	%rs62, [%rd1+1];
	setp.ne.s16 	%p48, %rs62, 3;
	@%p48 bra 	$L__BB0_66;
	ld.global.u8 	%rs63, [%rd1+2];
	setp.ne.s16 	%p49, %rs63, 3;
	@%p49 bra 	$L__BB0_66;
	atom.global.add.f32 	%f18, [%rd3+60], 0f3F800000;
$L__BB0_66:
	add.s32 	%r41, %r41, 1;
	setp.ne.s32 	%p50, %r41, 4;
	@%p50 bra 	$L__BB0_2;
$L__BB0_67:
	ret;

}


// ===== COMPILED SASS (sm_100) =====

	.target	sm_100

	.elftype	@"ET_EXEC"


//--------------------- .note.nv.tkinfo           --------------------------
	.section	.note.nv.tkinfo,"",@"SHT_NOTE"
	.sectionflags	@"SHF_NOTE_NV_TKINFO"
	.tkinfo
        /*0018*/ 	.word	0x00000002
        /*0030*/ 	.string	""
        /*0030*/ 	.string	"ptxas"
        /*0030*/ 	.string	"Cuda compilation tools, release 13.0, V13.0.88"
        /*0030*/ 	.string	"Build cuda_13.0.r13.0/compiler.36424714_0"
        /*0030*/ 	.string	"-arch sm_100 -m 64 "



//--------------------- .note.nv.cuinfo           --------------------------
	.section	.note.nv.cuinfo,"",@"SHT_NOTE"
	.sectionflags	@"SHF_NOTE_NV_CUINFO"
        /*0018*/ 	.short	0x0002
        /*001a*/ 	.short	0x0064
        /*001c*/ 	.short	0x0082
	.zero		2


//--------------------- .nv.info                  --------------------------
	.section	.nv.info,"",@"SHT_CUDA_INFO"
	.align	4


	//----- nvinfo : EIATTR_REGCOUNT
	.align		4
        /*0000*/ 	.byte	0x04, 0x2f
        /*0002*/ 	.short	(.L_1 - .L_0)
	.align		4
.L_0:
        /*0004*/ 	.word	index@(_Z13histogram_sumP8PPMPixelfPf)
        /*0008*/ 	.word	0x0000000e


	//----- nvinfo : EIATTR_FRAME_SIZE
	.align		4
.L_1:
        /*000c*/ 	.byte	0x04, 0x11
        /*000e*/ 	.short	(.L_3 - .L_2)
	.align		4
.L_2:
        /*0010*/ 	.word	index@(_Z13histogram_sumP8PPMPixelfPf)
        /*0014*/ 	.word	0x00000000


	//----- nvinfo : EIATTR_MIN_STACK_SIZE
	.align		4
.L_3:
        /*0018*/ 	.byte	0x04, 0x12
        /*001a*/ 	.short	(.L_5 - .L_4)
	.align		4
.L_4:
        /*001c*/ 	.word	index@(_Z13histogram_sumP8PPMPixelfPf)
        /*0020*/ 	.word	0x00000000
.L_5:


//--------------------- .nv.compat                --------------------------
	.section	.nv.compat,"",@"SHT_CUDA_COMPAT_INFO"
	.align	4
        /*0000*/ 	.byte	0x02, 0x09, 0x00, 0x00, 0x02, 0x02, 0x01, 0x00, 0x02, 0x05, 0x05, 0x00, 0x03, 0x07, 0x01, 0x01
        /*0010*/ 	.byte	0x02, 0x03, 0x00, 0x00, 0x02, 0x06, 0x01, 0x00, 0x04, 0x0b, 0x08, 0x00, 0x09, 0x00, 0x00, 0x00
        /*0020*/ 	.byte	0x00, 0x00, 0x00, 0x00


//--------------------- .nv.info._Z13histogram_sumP8PPMPixelfPf --------------------------
	.section	.nv.info._Z13histogram_sumP8PPMPixelfPf,"",@"SHT_CUDA_INFO"
	.sectionflags	@""
	.align	4


	//----- nvinfo : EIATTR_CUDA_API_VERSION
	.align		4
        /*0000*/ 	.byte	0x04, 0x37
        /*0002*/ 	.short	(.L_7 - .L_6)
.L_6:
        /*0004*/ 	.word	0x00000082


	//----- nvinfo : EIATTR_KPARAM_INFO
	.align		4
.L_7:
        /*0008*/ 	.byte	0x04, 0x17
        /*000a*/ 	.short	(.L_9 - .L_8)
.L_8:
        /*000c*/ 	.word	0x00000000
        /*0010*/ 	.short	0x0002
        /*0012*/ 	.short	0x0010
        /*0014*/ 	.byte	0x00, 0xf5, 0x21, 0x00


	//----- nvinfo : EIATTR_KPARAM_INFO
	.align		4
.L_9:
        /*0018*/ 	.byte	0x04, 0x17
        /*001a*/ 	.short	(.L_11 - .L_10)
.L_10:
        /*001c*/ 	.word	0x00000000
        /*0020*/ 	.short	0x0001
        /*0022*/ 	.short	0x0008
        /*0024*/ 	.byte	0x00, 0xf0, 0x11, 0x00


	//----- nvinfo : EIATTR_KPARAM_INFO
	.align		4
.L_11:
        /*0028*/ 	.byte	0x04, 0x17
        /*002a*/ 	.short	(.L_13 - .L_12)
.L_12:
        /*002c*/ 	.word	0x00000000
        /*0030*/ 	.short	0x0000
        /*0032*/ 	.short	0x0000
        /*0034*/ 	.byte	0x00, 0xf5, 0x21, 0x00


	//----- nvinfo : EIATTR_SPARSE_MMA_MASK
	.align		4
.L_13:
        /*0038*/ 	.byte	0x03, 0x50
        /*003a*/ 	.short	0x0000


	//----- nvinfo : EIATTR_MAXREG_COUNT
	.align		4
        /*003c*/ 	.byte	0x03, 0x1b
        /*003e*/ 	.short	0x00ff


	//----- nvinfo : EIATTR_MERCURY_ISA_VERSION
	.align		4
        /*0040*/ 	.byte	0x03, 0x5f
        /*0042*/ 	.short	0x0101


	//----- nvinfo : EIATTR_VRC_CTA_INIT_COUNT
	.align		4
        /*0044*/ 	.byte	0x02, 0x4a
	.zero		1
	.zero		1


	//----- nvinfo : EIATTR_EXIT_INSTR_OFFSETS
	.align		4
        /*0048*/ 	.byte	0x04, 0x1c
        /*004a*/ 	.short	(.L_15 - .L_14)


	//   ....[0]....
.L_14:
        /*004c*/ 	.word	0x00000080


	//   ....[1]....
        /*0050*/ 	.word	0x00000f20


	//----- nvinfo : EIATTR_CRS_STACK_SIZE
	.align		4
.L_15:
        /*0054*/ 	.byte	0x04, 0x1e
        /*0056*/ 	.short	(.L_17 - .L_16)
.L_16:
        /*0058*/ 	.word	0x00000000


	//----- nvinfo : EIATTR_CBANK_PARAM_SIZE
	.align		4
.L_17:
        /*005c*/ 	.byte	0x03, 0x19
        /*005e*/ 	.short	0x0018


	//----- nvinfo : EIATTR_PARAM_CBANK
	.align		4
        /*0060*/ 	.byte	0x04, 0x0a
        /*0062*/ 	.short	(.L_19 - .L_18)
	.align		4
.L_18:
        /*0064*/ 	.word	index@(.nv.constant0._Z13histogram_sumP8PPMPixelfPf)
        /*0068*/ 	.short	0x0380
        /*006a*/ 	.short	0x0018


	//----- nvinfo : EIATTR_SW_WAR
	.align		4
.L_19:
        /*006c*/ 	.byte	0x04, 0x36
        /*006e*/ 	.short	(.L_21 - .L_20)
.L_20:
        /*0070*/ 	.word	0x00000008
.L_21:


//--------------------- .nv.callgraph             --------------------------
	.section	.nv.callgraph,"",@"SHT_CUDA_CALLGRAPH"
	.align	4
	.sectionentsize	8
	.align		4
        /*0000*/ 	.word	0x00000000
	.align		4
        /*0004*/ 	.word	0xffffffff
	.align		4
        /*0008*/ 	.word	0x00000000
	.align		4
        /*000c*/ 	.word	0xfffffffe
	.align		4
        /*0010*/ 	.word	0x00000000
	.align		4
        /*0014*/ 	.word	0xfffffffd
	.align		4
        /*0018*/ 	.word	0x00000000
	.align		4
        /*001c*/ 	.word	0xfffffffc


//--------------------- .text._Z13histogram_sumP8PPMPixelfPf --------------------------
	.section	.text._Z13histogram_sumP8PPMPixelfPf,"ax",@progbits
	.align	128
        .global         _Z13histogram_sumP8PPMPixelfPf
        .type           _Z13histogram_sumP8PPMPixelfPf,@function
        .size           _Z13histogram_sumP8PPMPixelfPf,(.L_x_34 - _Z13histogram_sumP8PPMPixelfPf)
        .other          _Z13histogram_sumP8PPMPixelfPf,@"STO_CUDA_ENTRY STV_DEFAULT"
_Z13histogram_sumP8PPMPixelfPf:
.text._Z13histogram_sumP8PPMPixelfPf:
[----:B------:R-:W-:Y:S01]  /*0000*/  LDC R1, c[0x0][0x37c] ;  /* 0x0000df00ff017b82 */ /* 0x000fe20000000800 */
[----:B------:R-:W0:Y:S07]  /*0010*/  S2R R7, SR_TID.X ;  /* 0x0000000000077919 */ /* 0x000e2e0000002100 */
[----:B------:R-:W0:Y:S01]  /*0020*/  S2UR UR4, SR_CTAID.X ;  /* 0x00000000000479c3 */ /* 0x000e220000002500 */
[----:B------:R-:W1:Y:S07]  /*0030*/  LDCU UR5, c[0x0][0x388] ;  /* 0x00007100ff0577ac */ /* 0x000e6e0008000800 */
[----:B------:R-:W0:Y:S02]  /*0040*/  LDC R0, c[0x0][0x360] ;  /* 0x0000d800ff007b82 */ /* 0x000e240000000800 */
[----:B0-----:R-:W-:-:S05]  /*0050*/  IMAD R7, R0, UR4, R7 ;  /* 0x0000000400077c24 */ /* 0x001fca000f8e0207 */
[----:B------:R-:W-:-:S04]  /*0060*/  I2FP.F32.S32 R0, R7 ;  /* 0x0000000700007245 */ /* 0x000fc80000201400 */
[----:B-1----:R-:W-:-:S13]  /*0070*/  FSETP.GE.AND P0, PT, R0, UR5, PT ;  /* 0x0000000500007c0b */ /* 0x002fda000bf06000 */
[----:B------:R-:W-:Y:S05]  /*0080*/  @P0 EXIT ;  /* 0x000000000000094d */ /* 0x000fea0003800000 */
[----:B------:R-:W0:Y:S01]  /*0090*/  LDC.64 R4, c[0x0][0x380] ;  /* 0x0000e000ff047b82 */ /* 0x000e220000000a00 */
[----:B------:R-:W-:Y:S01]  /*00a0*/  IMAD.MOV.U32 R0, RZ, RZ, RZ ;  /* 0x000000ffff007224 */ /* 0x000fe200078e00ff */
[----:B------:R-:W1:Y:S06]  /*00b0*/  LDCU.64 UR4, c[0x0][0x358] ;  /* 0x00006b00ff0477ac */ /* 0x000e6c0008000a00 */
[----:B------:R-:W2:Y:S01]  /*00c0*/  LDC.64 R2, c[0x0][0x390] ;  /* 0x0000e400ff027b82 */ /* 0x000ea20000000a00 */
[----:B01----:R-:W-:-:S07]  /*00d0*/  IMAD.WIDE R4, R7, 0x3, R4 ;  /* 0x0000000307047825 */ /* 0x003fce00078e0204 */
.L_x_32:
[----:B-1----:R-:W3:Y:S01]  /*00e0*/  LDG.E.U8 R9, desc[UR4][R4.64] ;  /* 0x0000000404097981 */ /* 0x002ee2000c1e1100 */
[C---:B0-----:R-:W-:Y:S01]  /*00f0*/  IMAD.SHL.U32 R7, R0.reuse, 0x10, RZ ;  /* 0x0000001000077824 */ /* 0x041fe200078e00ff */
[----:B------:R-:W-:Y:S03]  /*0100*/  BSSY.RECONVERGENT B0, `(.L_x_0) ;  /* 0x000000d000007945 */ /* 0x000fe60003800200 */
[----:B--2---:R-:W-:Y:S01]  /*0110*/  IMAD.WIDE.U32 R6, R7, 0x4, R2 ;  /* 0x0000000407067825 */ /* 0x004fe200078e0002 */
[----:B---3--:R-:W-:-:S13]  /*0120*/  ISETP.NE.AND P0, PT, R0, R9, PT ;  /* 0x000000090000720c */ /* 0x008fda0003f05270 */
[----:B------:R-:W-:Y:S05]  /*0130*/  @P0 BRA `(.L_x_1) ;  /* 0x0000000000240947 */ /* 0x000fea0003800000 */
[----:B------:R-:W2:Y:S02]  /*0140*/  LDG.E.U8 R8, desc[UR4][R4.64+0x1] ;  /* 0x0000010404087981 */ /* 0x000ea4000c1e1100 */
[----:B--2---:R-:W-:-:S13]  /*0150*/  ISETP.NE.AND P0, PT, R8, RZ, PT ;  /* 0x000000ff0800720c */ /* 0x004fda0003f05270 */
[----:B------:R-:W-:Y:S05]  /*0160*/  @P0 BRA `(.L_x_1) ;  /* 0x0000000000180947 */ /* 0x000fea0003800000 */
[----:B------:R-:W2:Y:S02]  /*0170*/  LDG.E.U8 R8, desc[UR4][R4.64+0x2] ;  /* 0x0000020404087981 */ /* 0x000ea4000c1e1100 */
[----:B--2---:R-:W-:-:S13]  /*0180*/  ISETP.NE.AND P0, PT, R8, RZ, PT ;  /* 0x000000ff0800720c */ /* 0x004fda0003f05270 */
[----:B------:R-:W-:Y:S05]  /*0190*/  @P0 BRA `(.L_x_1) ;  /* 0x00000000000c0947 */ /* 0x000fea0003800000 */
[----:B------:R-:W-:-:S05]  /*01a0*/  IMAD.MOV.U32 R11, RZ, RZ, 0x3f800000 ;  /* 0x3f800000ff0b7424 */ /* 0x000fca00078e00ff */
[----:B------:R0:W-:Y:S04]  /*01b0*/  REDG.E.ADD.F32.FTZ.RN.STRONG.GPU desc[UR4][R6.64], R11 ;  /* 0x0000000b060079a6 */ /* 0x0001e8000c12f304 */
[----:B------:R0:W5:Y:S02]  /*01c0*/  LDG.E.U8 R9, desc[UR4][R4.64] ;  /* 0x0000000404097981 */ /* 0x000164000c1e1100 */
.L_x_1:
[----:B------:R-:W-:Y:S05]  /*01d0*/  BSYNC.RECONVERGENT B0 ;  /* 0x0000000000007941 */ /* 0x000fea0003800200 */
.L_x_0:
[----:B0----5:R-:W-:Y:S01]  /*01e0*/  LOP3.LUT R11, R9, 0xff, RZ, 0xc0, !PT ;  /* 0x000000ff090b7812 */ /* 0x021fe200078ec0ff */
[----:B------:R-:W-:Y:S03]  /*01f0*/  BSSY.RECONVERGENT B0, `(.L_x_2) ;  /* 0x000000c000007945 */ /* 0x000fe60003800200 */
[----:B------:R-:W-:-:S13]  /*0200*/  ISETP.NE.AND P0, PT, R0, R11, PT ;  /* 0x0000000b0000720c */ /* 0x000fda0003f05270 */
[----:B------:R-:W-:Y:S05]  /*0210*/  @P0 BRA `(.L_x_3) ;  /* 0x0000000000240947 */ /* 0x000fea0003800000 */
[----:B------:R-:W2:Y:S02]  /*0220*/  LDG.E.U8 R8, desc[UR4][R4.64+0x1] ;  /* 0x0000010404087981 */ /* 0x000ea4000c1e1100 */
[----:B--2---:R-:W-:-:S13]  /*0230*/  ISETP.NE.AND P0, PT, R8, RZ, PT ;  /* 0x000000ff0800720c */ /* 0x004fda0003f05270 */
[----:B------:R-:W-:Y:S05]  /*0240*/  @P0 BRA `(.L_x_3) ;  /* 0x0000000000180947 */ /* 0x000fea0003800000 */
[----:B------:R-:W2:Y:S02]  /*0250*/  LDG.E.U8 R8, desc[UR4][R4.64+0x2] ;  /* 0x0000020404087981 */ /* 0x000ea4000c1e1100 */
[----:B--2---:R-:W-:-:S13]  /*0260*/  ISETP.NE.AND P0, PT, R8, 0x1, PT ;  /* 0x000000010800780c */ /* 0x004fda0003f05270 */
[----:B------:R-:W-:Y:S05]  /*0270*/  @P0 BRA `(.L_x_3) ;  /* 0x00000000000c0947 */ /* 0x000fea0003800000 */
[----:B------:R-:W-:-:S05]  /*0280*/  IMAD.MOV.U32 R11, RZ, RZ, 0x3f800000 ;  /* 0x3f800000ff0b7424 */ /* 0x000fca00078e00ff */
[----:B------:R0:W-:Y:S04]  /*0290*/  REDG.E.ADD.F32.FTZ.RN.STRONG.GPU desc[UR4][R6.64+0x4], R11 ;  /* 0x0000040b060079a6 */ /* 0x0001e8000c12f304 */
[----:B------:R0:W5:Y:S02]  /*02a0*/  LDG.E.U8 R9, desc[UR4][R4.64] ;  /* 0x0000000404097981 */ /* 0x000164000c1e1100 */
.L_x_3:
[----:B------:R-:W-:Y:S05]  /*02b0*/  BSYNC.RECONVERGENT B0 ;  /* 0x0000000000007941 */ /* 0x000fea0003800200 */
.L_x_2:
        /* <DEDUP_REMOVED lines=13> */
.L_x_5:
[----:B------:R-:W-:Y:S05]  /*0390*/  BSYNC.RECONVERGENT B0 ;  /* 0x0000000000007941 */ /* 0x000fea0003800200 */
.L_x_4:
        /* <DEDUP_REMOVED lines=13> */
.L_x_7:
[----:B------:R-:W-:Y:S05]  /*0470*/  BSYNC.RECONVERGENT B0 ;  /* 0x0000000000007941 */ /* 0x000fea0003800200 */
.L_x_6:
[----:B0----5:R-:W-:Y:S01]  /*0480*/  LOP3.LUT R11, R9, 0xff, RZ, 0xc0, !PT ;  /* 0x000000ff090b7812 */ /* 0x021fe200078ec0ff */
[----:B------:R-:W-:Y:S03]  /*0490*/  BSSY.RECONVERGENT B0, `(.L_x_8) ;  /* 0x000000c000007945 */ /* 0x000fe60003800200 */
[----:B------:R-:W-:-:S13]  /*04a0*/  ISETP.NE.AND P0, PT, R0, R11, PT ;  /* 0x0000000b0000720c */ /* 0x000fda0003f05270 */
[----:B------:R-:W-:Y:S05]  /*04b0*/  @P0 BRA `(.L_x_9) ;  /* 0x0000000000240947 */ /* 0x000fea0003800000 */
[----:B------:R-:W2:Y:S02]  /*04c0*/  LDG.E.U8 R8, desc[UR4][R4.64+0x1] ;  /* 0x0000010404087981 */ /* 0x000ea4000c1e1100 */
[----:B--2---:R-:W-:-:S13]  /*04d0*/  ISETP.NE.AND P0, PT, R8, 0x1, PT ;  /* 0x000000010800780c */ /* 0x004fda0003f05270 */
[----:B------:R-:W-:Y:S05]  /*04e0*/  @P0 BRA `(.L_x_9) ;  /* 0x0000000000180947 */ /* 0x000fea0003800000 */
[----:B------:R-:W2:Y:S02]  /*04f0*/  LDG.E.U8 R8, desc[UR4][R4.64+0x2] ;  /* 0x0000020404087981 */ /* 0x000ea4000c1e1100 */
[----:B--2---:R-:W-:-:S13]  /*0500*/  ISETP.NE.AND P0, PT, R8, RZ, PT ;  /* 0x000000ff0800720c */ /* 0x004fda0003f05270 */
[----:B------:R-:W-:Y:S05]  /*0510*/  @P0 BRA `(.L_x_9) ;  /* 0x00000000000c0947 */ /* 0x000fea0003800000 */
[----:B------:R-:W-:-:S05]  /*0520*/  IMAD.MOV.U32 R11, RZ, RZ, 0x3f800000 ;  /* 0x3f800000ff0b7424 */ /* 0x000fca00078e00ff */
[----:B------:R0:W-:Y:S04]  /*0530*/  REDG.E.ADD.F32.FTZ.RN.STRONG.GPU desc[UR4][R6.64+0x10], R11 ;  /* 0x0000100b060079a6 */ /* 0x0001e8000c12f304 */
[----:B------:R0:W5:Y:S02]  /*0540*/  LDG.E.U8 R9, desc[UR4][R4.64] ;  /* 0x0000000404097981 */ /* 0x000164000c1e1100 */
.L_x_9:
[----:B------:R-:W-:Y:S05]  /*0550*/  BSYNC.RECONVERGENT B0 ;  /* 0x0000000000007941 */ /* 0x000fea0003800200 */
.L_x_8:
        /* <DEDUP_REMOVED lines=8> */
[----:B--2---:R-:W-:-:S13]  /*05e0*/  ISETP.NE.AND P0, PT, R8, 0x1, PT ;  /* 0x000000010800780c */ /* 0x004fda0003f05270 */
[----:B------:R-:W-:Y:S05]  /*05f0*/  @P0 BRA `(.L_x_11) ;  /* 0x00000000000c0947 */ /* 0x000fea0003800000 */
[----:B------:R-:W-:-:S05]  /*0600*/  IMAD.MOV.U32 R11, RZ, RZ, 0x3f800000 ;  /* 0x3f800000ff0b7424 */ /* 0x000fca00078e00ff */
[----:B------:R0:W-:Y:S04]  /*0610*/  REDG.E.ADD.F32.FTZ.RN.STRONG.GPU desc[UR4][R6.64+0x14], R11 ;  /* 0x0000140b060079a6 */ /* 0x0001e8000c12f304 */
[----:B------:R0:W5:Y:S02]  /*0620*/  LDG.E.U8 R9, desc[UR4][R4.64] ;  /* 0x0000000404097981 */ /* 0x000164000c1e1100 */
.L_x_11:
[----:B------:R-:W-:Y:S05]  /*0630*/  BSYNC.RECONVERGENT B0 ;  /* 0x0000000000007941 */ /* 0x000fea0003800200 */
.L_x_10:
        /* <DEDUP_REMOVED lines=13> */
.L_x_13:
[----:B------:R-:W-:Y:S05]  /*0710*/  BSYNC.RECONVERGENT B0 ;  /* 0x0000000000007941 */ /* 0x000fea0003800200 */
.L_x_12:
        /* <DEDUP_REMOVED lines=13> */
.L_x_15:
[----:B------:R-:W-:Y:S05]  /*07f0*/  BSYNC.RECONVERGENT B0 ;  /* 0x0000000000007941 */ /* 0x000fea0003800200 */
.L_x_14:
        /* <DEDUP_REMOVED lines=13> */
.L_x_17:
[----:B------:R-:W-:Y:S05]  /*08d0*/  BSYNC.RECONVERGENT B0 ;  /* 0x0000000000007941 */ /* 0x000fea0003800200 */
.L_x_16:
        /* <DEDUP_REMOVED lines=13> */
.L_x_19:
[----:B------:R-:W-:Y:S05]  /*09b0*/  BSYNC.RECONVERGENT B0 ;  /* 0x0000000000007941 */ /* 0x000fea0003800200 */
.L_x_18:
        /* <DEDUP_REMOVED lines=13> */
.L_x_21:
[----:B------:R-:W-:Y:S05]  /*0a90*/  BSYNC.RECONVERGENT B0 ;  /* 0x0000000000007941 */ /* 0x000fea0003800200 */
.L_x_20:
        /* <DEDUP_REMOVED lines=13> */
.L_x_23:
[----:B------:R-:W-:Y:S05]  /*0b70*/  BSYNC.RECONVERGENT B0 ;  /* 0x0000000000007941 */ /* 0x000fea0003800200 */
.L_x_22:
        /* <DEDUP_REMOVED lines=13> */
.L_x_25:
[----:B------:R-:W-:Y:S05]  /*0c50*/  BSYNC.RECONVERGENT B0 ;  /* 0x0000000000007941 */ /* 0x000fea0003800200 */
.L_x_24:
        /* <DEDUP_REMOVED lines=13> */
.L_x_27:
[----:B------:R-:W-:Y:S05]  /*0d30*/  BSYNC.RECONVERGENT B0 ;  /* 0x0000000000007941 */ /* 0x000fea0003800200 */
.L_x_26:
        /* <DEDUP_REMOVED lines=13> */
.L_x_29:
[----:B------:R-:W-:Y:S05]  /*0e10*/  BSYNC.RECONVERGENT B0 ;  /* 0x0000000000007941 */ /* 0x000fea0003800200 */
.L_x_28:
[----:B-----5:R-:W-:Y:S01]  /*0e20*/  LOP3.LUT R9, R9, 0xff, RZ, 0xc0, !PT ;  /* 0x000000ff09097812 */ /* 0x020fe200078ec0ff */
        /* <DEDUP_REMOVED lines=10> */
[----:B------:R1:W-:Y:S02]  /*0ed0*/  REDG.E.ADD.F32.FTZ.RN.STRONG.GPU desc[UR4][R6.64+0x3c], R9 ;  /* 0x00003c09060079a6 */ /* 0x0003e4000c12f304 */
.L_x_31:
[----:B------:R-:W-:Y:S05]  /*0ee0*/  BSYNC.RECONVERGENT B0 ;  /* 0x0000000000007941 */ /* 0x000fea0003800200 */
.L_x_30:
[----:B------:R-:W-:-:S05]  /*0ef0*/  VIADD R0, R0, 0x1 ;  /* 0x0000000100007836 */ /* 0x000fca0000000000 */
[----:B------:R-:W-:-:S13]  /*0f00*/  ISETP.NE.AND P0, PT, R0, 0x4, PT ;  /* 0x000000040000780c */ /* 0x000fda0003f05270 */
[----:B------:R-:W-:Y:S05]  /*0f10*/  @P0 BRA `(.L_x_32) ;  /* 0xfffffff000700947 */ /* 0x000fea000383ffff */
[----:B------:R-:W-:Y:S05]  /*0f20*/  EXIT ;  /* 0x000000000000794d */ /* 0x000fea0003800000 */
.L_x_33:
[----:B------:R-:W-:-:S00]  /*0f30*/  BRA `(.L_x_33) ;  /* 0xfffffffc00fc7947 */ /* 0x000fc0000383ffff */
[----:B------:R-:W-:-:S00]  /*0f40*/  NOP ;  /* 0x0000000000007918 */ /* 0x000fc00000000000 */
        /* <DEDUP_REMOVED lines=11> */
.L_x_34:


//--------------------- .nv.shared.reserved.0     --------------------------
	.section	.nv.shared.reserved.0,"aw",@nobits
	.weak		__nv_reservedSMEM_offset_0_alias
	.size		__nv_reservedSMEM_offset_0_alias, 0, 64
	.other		__nv_reservedSMEM_offset_0_alias,@"STO_CUDA_RESERVED_SHARED STV_DEFAULT"
__nv_reservedSMEM_offset_0_alias:
	.zero		0
	.zero		64


//--------------------- .nv.constant0._Z13histogram_sumP8PPMPixelfPf --------------------------
	.section	.nv.constant0._Z13histogram_sumP8PPMPixelfPf,"a",@progbits
	.sectionflags	@""
	.align	4
.nv.constant0._Z13histogram_sumP8PPMPixelfPf:
	.zero		920


//--------------------- SYMBOLS --------------------------

	.type		.nv.reservedSmem.offset0,@object
	.size		.nv.reservedSmem.offset0,0x4
